	.headerflags	@"EF_CUDA_TEXMODE_UNIFIED EF_CUDA_64BIT_ADDRESS EF_CUDA_ACCELERATORS EF_CUDA_SM90 EF_CUDA_VIRTUAL_SM(EF_CUDA_SM90)"
	.elftype	@"ET_EXEC"


//--------------------- .nv.info                  --------------------------
	.section	.nv.info,"",@"SHT_CUDA_INFO"
	.align	4


	//----- nvinfo : EIATTR_REGCOUNT
	.align		4
        /*0000*/ 	.byte	0x04, 0x2f
        /*0002*/ 	.short	(.L_3 - .L_2)
	.align		4
.L_2:
        /*0004*/ 	.word	index@(triton_poi_fused__native_batch_norm_legit_no_training_relu_23)
        /*0008*/ 	.word	0x00000010


	//----- nvinfo : EIATTR_MIN_STACK_SIZE
	.align		4
.L_3:
        /*000c*/ 	.byte	0x04, 0x12
        /*000e*/ 	.short	(.L_5 - .L_4)
	.align		4
.L_4:
        /*0010*/ 	.word	index@(triton_poi_fused__native_batch_norm_legit_no_training_relu_23)
        /*0014*/ 	.word	0x00000000


	//----- nvinfo : EIATTR_FRAME_SIZE
	.align		4
.L_5:
        /*0018*/ 	.byte	0x04, 0x11
        /*001a*/ 	.short	(.L_7 - .L_6)
	.align		4
.L_6:
        /*001c*/ 	.word	index@(triton_poi_fused__native_batch_norm_legit_no_training_relu_23)
        /*0020*/ 	.word	0x00000000


	//----- nvinfo : EIATTR_MIN_STACK_SIZE
	.align		4
.L_7:
        /*0024*/ 	.byte	0x04, 0x12
        /*0026*/ 	.short	(.L_9 - .L_8)
	.align		4
.L_8:
        /*0028*/ 	.word	index@(triton_poi_fused__native_batch_norm_legit_no_training_relu_23)
        /*002c*/ 	.word	0x00000000
.L_9:


//--------------------- .nv.info.triton_poi_fused__native_batch_norm_legit_no_training_relu_23 --------------------------
	.section	.nv.info.triton_poi_fused__native_batch_norm_legit_no_training_relu_23,"",@"SHT_CUDA_INFO"
	.sectionflags	@""
	.align	4


	//----- nvinfo : EIATTR_CUDA_API_VERSION
	.align		4
        /*0000*/ 	.byte	0x04, 0x37
        /*0002*/ 	.short	(.L_11 - .L_10)
.L_10:
        /*0004*/ 	.word	0x0000007c


	//----- nvinfo : EIATTR_KPARAM_INFO
	.align		4
.L_11:
        /*0008*/ 	.byte	0x04, 0x17
        /*000a*/ 	.short	(.L_13 - .L_12)
.L_12:
        /*000c*/ 	.word	0x00000000
        /*0010*/ 	.short	0x0006
        /*0012*/ 	.short	0x0030
        /*0014*/ 	.byte	0x00, 0xf0, 0x11, 0x00


	//----- nvinfo : EIATTR_KPARAM_INFO
	.align		4
.L_13:
        /*0018*/ 	.byte	0x04, 0x17
        /*001a*/ 	.short	(.L_15 - .L_14)
.L_14:
        /*001c*/ 	.word	0x00000000
        /*0020*/ 	.short	0x0005
        /*0022*/ 	.short	0x0028
        /*0024*/ 	.byte	0x00, 0xf4, 0x21, 0x00


	//----- nvinfo : EIATTR_KPARAM_INFO
	.align		4
.L_15:
        /*0028*/ 	.byte	0x04, 0x17
        /*002a*/ 	.short	(.L_17 - .L_16)
.L_16:
        /*002c*/ 	.word	0x00000000
        /*0030*/ 	.short	0x0004
        /*0032*/ 	.short	0x0020
        /*0034*/ 	.byte	0x00, 0xf4, 0x21, 0x00


	//----- nvinfo : EIATTR_KPARAM_INFO
	.align		4
.L_17:
        /*0038*/ 	.byte	0x04, 0x17
        /*003a*/ 	.short	(.L_19 - .L_18)
.L_18:
        /*003c*/ 	.word	0x00000000
        /*0040*/ 	.short	0x0003
        /*0042*/ 	.short	0x0018
        /*0044*/ 	.byte	0x00, 0xf4, 0x21, 0x00


	//----- nvinfo : EIATTR_KPARAM_INFO
	.align		4
.L_19:
        /*0048*/ 	.byte	0x04, 0x17
        /*004a*/ 	.short	(.L_21 - .L_20)
.L_20:
        /*004c*/ 	.word	0x00000000
        /*0050*/ 	.short	0x0002
        /*0052*/ 	.short	0x0010
        /*0054*/ 	.byte	0x00, 0xf4, 0x21, 0x00


	//----- nvinfo : EIATTR_KPARAM_INFO
	.align		4
.L_21:
        /*0058*/ 	.byte	0x04, 0x17
        /*005a*/ 	.short	(.L_23 - .L_22)
.L_22:
        /*005c*/ 	.word	0x00000000
        /*0060*/ 	.short	0x0001
        /*0062*/ 	.short	0x0008
        /*0064*/ 	.byte	0x00, 0xf4, 0x21, 0x00


	//----- nvinfo : EIATTR_KPARAM_INFO
	.align		4
.L_23:
        /*0068*/ 	.byte	0x04, 0x17
        /*006a*/ 	.short	(.L_25 - .L_24)
.L_24:
        /*006c*/ 	.word	0x00000000
        /*0070*/ 	.short	0x0000
        /*0072*/ 	.short	0x0000
        /*0074*/ 	.byte	0x00, 0xf4, 0x21, 0x00


	//----- nvinfo : EIATTR_SPARSE_MMA_MASK
	.align		4
.L_25:
        /*0078*/ 	.byte	0x03, 0x50
        /*007a*/ 	.short	0x0000


	//----- nvinfo : EIATTR_MAXREG_COUNT
	.align		4
        /*007c*/ 	.byte	0x03, 0x1b
        /*007e*/ 	.short	0x00ff


	//----- nvinfo : EIATTR_EXIT_INSTR_OFFSETS
	.align		4
        /*0080*/ 	.byte	0x04, 0x1c
        /*0082*/ 	.short	(.L_27 - .L_26)


	//   ....[0]....
.L_26:
        /*0084*/ 	.word	0x000002f0


	//----- nvinfo : EIATTR_REQNTID
	.align		4
.L_27:
        /*0088*/ 	.byte	0x04, 0x10
        /*008a*/ 	.short	(.L_29 - .L_28)
.L_28:
        /*008c*/ 	.word	0x00000080
        /*0090*/ 	.word	0x00000001
        /*0094*/ 	.word	0x00000001


	//----- nvinfo : EIATTR_CBANK_PARAM_SIZE
	.align		4
.L_29:
        /*0098*/ 	.byte	0x03, 0x19
        /*009a*/ 	.short	0x0034


	//----- nvinfo : EIATTR_PARAM_CBANK
	.align		4
        /*009c*/ 	.byte	0x04, 0x0a
        /*009e*/ 	.short	(.L_31 - .L_30)
	.align		4
.L_30:
        /*00a0*/ 	.word	index@(.nv.constant0.triton_poi_fused__native_batch_norm_legit_no_training_relu_23)
        /*00a4*/ 	.short	0x0210
        /*00a6*/ 	.short	0x0034


	//----- nvinfo : EIATTR_SW_WAR
	.align		4
.L_31:
        /*00a8*/ 	.byte	0x04, 0x36
        /*00aa*/ 	.short	(.L_33 - .L_32)
.L_32:
        /*00ac*/ 	.word	0x00000008
.L_33:


//--------------------- .nv.callgraph             --------------------------
	.section	.nv.callgraph,"",@"SHT_CUDA_CALLGRAPH"
	.align	4
	.sectionentsize	8
	.align		4
        /*0000*/ 	.word	0x00000000
	.align		4
        /*0004*/ 	.word	0xffffffff
	.align		4
        /*0008*/ 	.word	0x00000000
	.align		4
        /*000c*/ 	.word	0xfffffffe
	.align		4
        /*0010*/ 	.word	0x00000000
	.align		4
        /*0014*/ 	.word	0xfffffffd
	.align		4
        /*0018*/ 	.word	0x00000000
	.align		4
        /*001c*/ 	.word	0xfffffffc


//--------------------- .nv.constant4             --------------------------
	.section	.nv.constant4,"a",@progbits
	.align	8
	.align		8
.nv.constant4:
        /*0000*/ 	.dword	_$_str
	.align		8
        /*0008*/ 	.dword	_$_str_$_2


//--------------------- .text.triton_poi_fused__native_batch_norm_legit_no_training_relu_23 --------------------------
	.section	.text.triton_poi_fused__native_batch_norm_legit_no_training_relu_23,"ax",@progbits
	.align	128
        .global         triton_poi_fused__native_batch_norm_legit_no_training_relu_23
        .type           triton_poi_fused__native_batch_norm_legit_no_training_relu_23,@function
        .size           triton_poi_fused__native_batch_norm_legit_no_training_relu_23,(.L_x_1 - triton_poi_fused__native_batch_norm_legit_no_training_relu_23)
        .other          triton_poi_fused__native_batch_norm_legit_no_training_relu_23,@"STO_CUDA_ENTRY STV_DEFAULT"
triton_poi_fused__native_batch_norm_legit_no_training_relu_23:
.text.triton_poi_fused__native_batch_norm_legit_no_training_relu_23:
[----:B------:R-:W-:Y:S01]  /*0000*/  LDC R1, c[0x0][0x28] ;  /* 0x00000a00ff017b82 */ /* 0x000fe20000000800 */
[----:B------:R-:W1:Y:S07]  /*0010*/  S2R R0, SR_TID.X ;  /* 0x0000000000007919 */ /* 0x000e6e0000002100 */
[----:B------:R-:W2:Y:S01]  /*0020*/  LDC.64 R6, c[0x0][0x220] ;  /* 0x00008800ff067b82 */ /* 0x000ea20000000a00 */
[----:B------:R-:W-:Y:S01]  /*0030*/  ULDC.64 UR4, c[0x0][0x208] ;  /* 0x0000820000047ab9 */ /* 0x000fe20000000a00 */
[----:B------:R-:W3:Y:S06]  /*0040*/  S2R R3, SR_CTAID.X ;  /* 0x0000000000037919 */ /* 0x000eec0000002500 */
[----:B------:R-:W4:Y:S08]  /*0050*/  LDC.64 R4, c[0x0][0x218] ;  /* 0x00008600ff047b82 */ /* 0x000f300000000a00 */
[----:B------:R-:W5:Y:S08]  /*0060*/  LDC.64 R8, c[0x0][0x228] ;  /* 0x00008a00ff087b82 */ /* 0x000f700000000a00 */
[----:B------:R-:W5:Y:S01]  /*0070*/  LDC.64 R10, c[0x0][0x230] ;  /* 0x00008c00ff0a7b82 */ /* 0x000f620000000a00 */
[----:B-1----:R-:W-:-:S02]  /*0080*/  LOP3.LUT R0, R0, 0x7f, RZ, 0xc0, !PT ;  /* 0x0000007f00007812 */ /* 0x002fc400078ec0ff */
[----:B---3--:R-:W-:Y:S02]  /*0090*/  SHF.R.S32.HI R2, RZ, 0x18, R3 ;  /* 0x00000018ff027819 */ /* 0x008fe40000011403 */
[----:B------:R-:W-:Y:S02]  /*00a0*/  LEA R0, R3, R0, 0x7 ;  /* 0x0000000003007211 */ /* 0x000fe400078e38ff */
[----:B------:R-:W-:-:S04]  /*00b0*/  SGXT R3, R2, 0x1 ;  /* 0x000000010203781a */ /* 0x000fc80000000200 */
[----:B------:R-:W-:-:S04]  /*00c0*/  LEA.HI R3, R3, R0, RZ, 0x6 ;  /* 0x0000000003037211 */ /* 0x000fc800078f30ff */
[----:B------:R-:W-:-:S04]  /*00d0*/  SHF.R.S32.HI R3, RZ, 0x6, R3 ;  /* 0x00000006ff037819 */ /* 0x000fc80000011403 */
[----:B------:R-:W-:-:S04]  /*00e0*/  LEA.HI R2, R3, R3, RZ, 0x5 ;  /* 0x0000000303027211 */ /* 0x000fc800078f28ff */
[----:B------:R-:W-:-:S04]  /*00f0*/  LOP3.LUT R2, R2, 0xffffffe0, RZ, 0xc0, !PT ;  /* 0xffffffe002027812 */ /* 0x000fc800078ec0ff */
[----:B------:R-:W-:Y:S02]  /*0100*/  IADD3 R13, R3, -R2, RZ ;  /* 0x80000002030d7210 */ /* 0x000fe40007ffe0ff */
[----:B------:R-:W1:Y:S03]  /*0110*/  LDC.64 R2, c[0x0][0x210] ;  /* 0x00008400ff027b82 */ /* 0x000e660000000a00 */
[----:B--2---:R-:W-:-:S06]  /*0120*/  IMAD.WIDE R6, R13, 0x4, R6 ;  /* 0x000000040d067825 */ /* 0x004fcc00078e0206 */
[----:B------:R-:W2:Y:S01]  /*0130*/  LDG.E.EL R6, desc[UR4][R6.64] ;  /* 0x0000000406067981 */ /* 0x000ea2000c2e1900 */
[----:B----4-:R-:W-:-:S04]  /*0140*/  IMAD.WIDE R4, R13, 0x4, R4 ;  /* 0x000000040d047825 */ /* 0x010fc800078e0204 */
[C---:B-----5:R-:W-:Y:S02]  /*0150*/  IMAD.WIDE R8, R13.reuse, 0x4, R8 ;  /* 0x000000040d087825 */ /* 0x060fe400078e0208 */
[----:B------:R3:W4:Y:S02]  /*0160*/  LDG.E.EL R5, desc[UR4][R4.64] ;  /* 0x0000000404057981 */ /* 0x000724000c2e1900 */
[----:B0-----:R-:W-:Y:S02]  /*0170*/  IMAD.WIDE R10, R13, 0x4, R10 ;  /* 0x000000040d0a7825 */ /* 0x001fe400078e020a */
[----:B------:R-:W5:Y:S02]  /*0180*/  LDG.E.EL R8, desc[UR4][R8.64] ;  /* 0x0000000408087981 */ /* 0x000f64000c2e1900 */
[C---:B-1----:R-:W-:Y:S02]  /*0190*/  IMAD.WIDE R2, R0.reuse, 0x4, R2 ;  /* 0x0000000400027825 */ /* 0x042fe400078e0202 */
[----:B------:R-:W5:Y:S04]  /*01a0*/  LDG.E.EL R11, desc[UR4][R10.64] ;  /* 0x000000040a0b7981 */ /* 0x000f68000c2e1900 */
[----:B------:R0:W4:Y:S01]  /*01b0*/  LDG.E R12, desc[UR4][R2.64] ;  /* 0x00000004020c7981 */ /* 0x000122000c1e1900 */
[----:B---3--:R-:W-:Y:S01]  /*01c0*/  HFMA2.MMA R4, -RZ, RZ, 1.625, 0 ;  /* 0x3e800000ff047435 */ /* 0x008fe200000001ff */
[----:B0-----:R-:W0:Y:S02]  /*01d0*/  LDC.64 R2, c[0x0][0x238] ;  /* 0x00008e00ff027b82 */ /* 0x001e240000000a00 */
[----:B0-----:R-:W-:-:S04]  /*01e0*/  IMAD.WIDE R2, R0, 0x4, R2 ;  /* 0x0000000400027825 */ /* 0x001fc800078e0202 */
[----:B--2---:R-:W-:-:S04]  /*01f0*/  FADD R6, R6, 9.9999997473787516356e-06 ;  /* 0x3727c5ac06067421 */ /* 0x004fc80000000000 */
[----:B------:R-:W0:Y:S02]  /*0200*/  MUFU.SQRT R7, R6 ;  /* 0x0000000600077308 */ /* 0x000e240000002000 */
[C---:B0-----:R-:W-:Y:S02]  /*0210*/  FSETP.GT.AND P0, PT, R7.reuse, 8.50705917302346158658e+37, PT ;  /* 0x7e8000000700780b */ /* 0x041fe40003f04000 */
[----:B------:R-:W-:-:S11]  /*0220*/  FSETP.GEU.AND P1, PT, R7, 1.175494350822287508e-38, PT ;  /* 0x008000000700780b */ /* 0x000fd60003f2e000 */
[----:B------:R-:W-:-:S04]  /*0230*/  @P0 FMUL R7, R7, 0.25 ;  /* 0x3e80000007070820 */ /* 0x000fc80000400000 */
[----:B------:R-:W-:-:S06]  /*0240*/  @!P1 FMUL R7, R7, 16777216 ;  /* 0x4b80000007079820 */ /* 0x000fcc0000400000 */
[----:B------:R-:W0:Y:S01]  /*0250*/  MUFU.RCP R7, R7 ;  /* 0x0000000700077308 */ /* 0x000e220000001000 */
[----:B------:R-:W-:Y:S01]  /*0260*/  FSEL R4, R4, 1, P0 ;  /* 0x3f80000004047808 */ /* 0x000fe20000000000 */
[----:B----4-:R-:W-:-:S04]  /*0270*/  FADD R5, R12, -R5 ;  /* 0x800000050c057221 */ /* 0x010fc80000000000 */
[----:B------:R-:W-:-:S04]  /*0280*/  @!P1 FMUL R4, R4, 16777216 ;  /* 0x4b80000004049820 */ /* 0x000fc80000400000 */
[----:B0-----:R-:W-:-:S04]  /*0290*/  FMUL R4, R7, R4 ;  /* 0x0000000407047220 */ /* 0x001fc80000400000 */
[----:B------:R-:W-:-:S04]  /*02a0*/  FMUL R4, R5, R4 ;  /* 0x0000000405047220 */ /* 0x000fc80000400000 */
[----:B-----5:R-:W-:-:S05]  /*02b0*/  FFMA R4, R8, R4, R11 ;  /* 0x0000000408047223 */ /* 0x020fca000000000b */
[----:B------:R-:W-:-:S04]  /*02c0*/  FSETP.GEU.AND P0, PT, R4, RZ, PT ;  /* 0x000000ff0400720b */ /* 0x000fc80003f0e000 */
[----:B------:R-:W-:-:S05]  /*02d0*/  FSEL R5, R4, RZ, P0 ;  /* 0x000000ff04057208 */ /* 0x000fca0000000000 */
[----:B------:R-:W-:Y:S01]  /*02e0*/  STG.E desc[UR4][R2.64], R5 ;  /* 0x0000000502007986 */ /* 0x000fe2000c101904 */
[----:B------:R-:W-:Y:S05]  /*02f0*/  EXIT ;  /* 0x000000000000794d */ /* 0x000fea0003800000 */
.L_x_0:
[----:B------:R-:W-:-:S00]  /*0300*/  BRA `(.L_x_0) ;  /* 0xfffffffc00fc7947 */ /* 0x000fc0000383ffff */
[----:B------:R-:W-:-:S00]  /*0310*/  NOP ;  /* 0x0000000000007918 */ /* 0x000fc00000000000 */
        /* <DEDUP_REMOVED lines=14> */
.L_x_1:


//--------------------- .nv.global.init           --------------------------
	.section	.nv.global.init,"aw",@progbits
.nv.global.init:
	.type		_$_str,@object
	.size		_$_str,(_$_str_$_2 - _$_str)
_$_str:
        /*0000*/ 	.byte	0x5f, 0x5f, 0x43, 0x55, 0x44, 0x41, 0x5f, 0x46, 0x54, 0x5a, 0x00
	.type		_$_str_$_2,@object
	.size		_$_str_$_2,(.L_1 - _$_str_$_2)
_$_str_$_2:
        /*000b*/ 	.byte	0x5f, 0x5f, 0x43, 0x55, 0x44, 0x41, 0x5f, 0x50, 0x52, 0x45, 0x43, 0x5f, 0x53, 0x51, 0x52, 0x54
        /*001b*/ 	.byte	0x00
.L_1:


//--------------------- .nv.constant0.triton_poi_fused__native_batch_norm_legit_no_training_relu_23 --------------------------
	.section	.nv.constant0.triton_poi_fused__native_batch_norm_legit_no_training_relu_23,"a",@progbits
	.sectionflags	@""
	.align	4
.nv.constant0.triton_poi_fused__native_batch_norm_legit_no_training_relu_23:
	.zero		580
